//
// Generated by NVIDIA NVVM Compiler
//
// Compiler Build ID: CL-36424714
// Cuda compilation tools, release 13.0, V13.0.88
// Based on NVVM 20.0.0
//

.version 9.0
.target sm_100
.address_size 64

	// .globl	_Z13MatrixMulCUDAPKfS0_Pfiiii

.visible .entry _Z13MatrixMulCUDAPKfS0_Pfiiii(
	.param .u64 .ptr .align 1 _Z13MatrixMulCUDAPKfS0_Pfiiii_param_0,
	.param .u64 .ptr .align 1 _Z13MatrixMulCUDAPKfS0_Pfiiii_param_1,
	.param .u64 .ptr .align 1 _Z13MatrixMulCUDAPKfS0_Pfiiii_param_2,
	.param .u32 _Z13MatrixMulCUDAPKfS0_Pfiiii_param_3,
	.param .u32 _Z13MatrixMulCUDAPKfS0_Pfiiii_param_4,
	.param .u32 _Z13MatrixMulCUDAPKfS0_Pfiiii_param_5,
	.param .u32 _Z13MatrixMulCUDAPKfS0_Pfiiii_param_6
)
{
	.reg .pred 	%p<13>;
	.reg .b32 	%r<38>;
	.reg .b32 	%f<68>;
	.reg .b64 	%rd<53>;

	ld.param.u64 	%rd7, [_Z13MatrixMulCUDAPKfS0_Pfiiii_param_0];
	ld.param.u64 	%rd8, [_Z13MatrixMulCUDAPKfS0_Pfiiii_param_1];
	ld.param.u64 	%rd6, [_Z13MatrixMulCUDAPKfS0_Pfiiii_param_2];
	ld.param.u32 	%r20, [_Z13MatrixMulCUDAPKfS0_Pfiiii_param_3];
	ld.param.u32 	%r18, [_Z13MatrixMulCUDAPKfS0_Pfiiii_param_4];
	ld.param.u32 	%r19, [_Z13MatrixMulCUDAPKfS0_Pfiiii_param_5];
	ld.param.u32 	%r21, [_Z13MatrixMulCUDAPKfS0_Pfiiii_param_6];
	cvta.to.global.u64 	%rd1, %rd8;
	cvta.to.global.u64 	%rd2, %rd7;
	mov.u32 	%r1, %ctaid.x;
	mov.u32 	%r22, %ctaid.y;
	mov.u32 	%r23, %tid.x;
	mad.lo.s32 	%r2, %r21, %r22, %r23;
	setp.ge.s32 	%p1, %r1, %r20;
	setp.ge.s32 	%p2, %r2, %r19;
	or.pred  	%p3, %p1, %p2;
	@%p3 bra 	$L__BB0_14;
	setp.lt.s32 	%p4, %r18, 1;
	mov.f32 	%f67, 0f00000000;
	@%p4 bra 	$L__BB0_13;
	mul.lo.s32 	%r3, %r18, %r1;
	and.b32  	%r4, %r18, 7;
	setp.lt.u32 	%p5, %r18, 8;
	mov.f32 	%f67, 0f00000000;
	mov.b32 	%r36, 0;
	@%p5 bra 	$L__BB0_5;
	and.b32  	%r36, %r18, 2147483640;
	neg.s32 	%r34, %r36;
	shl.b32 	%r7, %r19, 3;
	mul.wide.u32 	%rd9, %r3, 4;
	add.s64 	%rd10, %rd9, %rd2;
	add.s64 	%rd52, %rd10, 16;
	mov.f32 	%f67, 0f00000000;
	mul.wide.s32 	%rd13, %r19, 4;
	mov.u32 	%r33, %r2;
$L__BB0_4:
	.pragma "nounroll";
	ld.global.f32 	%f17, [%rd52+-16];
	mul.wide.s32 	%rd11, %r33, 4;
	add.s64 	%rd12, %rd1, %rd11;
	ld.global.f32 	%f18, [%rd12];
	fma.rn.f32 	%f19, %f17, %f18, %f67;
	ld.global.f32 	%f20, [%rd52+-12];
	add.s64 	%rd14, %rd12, %rd13;
	ld.global.f32 	%f21, [%rd14];
	fma.rn.f32 	%f22, %f20, %f21, %f19;
	ld.global.f32 	%f23, [%rd52+-8];
	add.s64 	%rd15, %rd14, %rd13;
	ld.global.f32 	%f24, [%rd15];
	fma.rn.f32 	%f25, %f23, %f24, %f22;
	ld.global.f32 	%f26, [%rd52+-4];
	add.s64 	%rd16, %rd15, %rd13;
	ld.global.f32 	%f27, [%rd16];
	fma.rn.f32 	%f28, %f26, %f27, %f25;
	ld.global.f32 	%f29, [%rd52];
	add.s64 	%rd17, %rd16, %rd13;
	ld.global.f32 	%f30, [%rd17];
	fma.rn.f32 	%f31, %f29, %f30, %f28;
	ld.global.f32 	%f32, [%rd52+4];
	add.s64 	%rd18, %rd17, %rd13;
	ld.global.f32 	%f33, [%rd18];
	fma.rn.f32 	%f34, %f32, %f33, %f31;
	ld.global.f32 	%f35, [%rd52+8];
	add.s64 	%rd19, %rd18, %rd13;
	ld.global.f32 	%f36, [%rd19];
	fma.rn.f32 	%f37, %f35, %f36, %f34;
	ld.global.f32 	%f38, [%rd52+12];
	add.s64 	%rd20, %rd19, %rd13;
	ld.global.f32 	%f39, [%rd20];
	fma.rn.f32 	%f67, %f38, %f39, %f37;
	add.s32 	%r34, %r34, 8;
	add.s32 	%r33, %r33, %r7;
	add.s64 	%rd52, %rd52, 32;
	setp.ne.s32 	%p6, %r34, 0;
	@%p6 bra 	$L__BB0_4;
$L__BB0_5:
	setp.eq.s32 	%p7, %r4, 0;
	@%p7 bra 	$L__BB0_13;
	and.b32  	%r13, %r18, 3;
	setp.lt.u32 	%p8, %r4, 4;
	@%p8 bra 	$L__BB0_8;
	add.s32 	%r25, %r36, %r3;
	mul.wide.u32 	%rd21, %r25, 4;
	add.s64 	%rd22, %rd2, %rd21;
	ld.global.f32 	%f41, [%rd22];
	mad.lo.s32 	%r26, %r36, %r19, %r2;
	mul.wide.s32 	%rd23, %r26, 4;
	add.s64 	%rd24, %rd1, %rd23;
	ld.global.f32 	%f42, [%rd24];
	fma.rn.f32 	%f43, %f41, %f42, %f67;
	cvt.u64.u32 	%rd25, %r3;
	cvt.u64.u32 	%rd26, %r36;
	add.s64 	%rd27, %rd26, %rd25;
	shl.b64 	%rd28, %rd27, 2;
	add.s64 	%rd29, %rd2, %rd28;
	ld.global.f32 	%f44, [%rd29+4];
	mul.wide.s32 	%rd30, %r19, 4;
	add.s64 	%rd31, %rd24, %rd30;
	ld.global.f32 	%f45, [%rd31];
	fma.rn.f32 	%f46, %f44, %f45, %f43;
	ld.global.f32 	%f47, [%rd29+8];
	add.s64 	%rd32, %rd31, %rd30;
	ld.global.f32 	%f48, [%rd32];
	fma.rn.f32 	%f49, %f47, %f48, %f46;
	ld.global.f32 	%f50, [%rd29+12];
	add.s64 	%rd33, %rd32, %rd30;
	ld.global.f32 	%f51, [%rd33];
	fma.rn.f32 	%f67, %f50, %f51, %f49;
	add.s32 	%r36, %r36, 4;
$L__BB0_8:
	setp.eq.s32 	%p9, %r13, 0;
	@%p9 bra 	$L__BB0_13;
	setp.eq.s32 	%p10, %r13, 1;
	@%p10 bra 	$L__BB0_11;
	add.s32 	%r27, %r36, %r3;
	mul.wide.u32 	%rd34, %r27, 4;
	add.s64 	%rd35, %rd2, %rd34;
	ld.global.f32 	%f53, [%rd35];
	mad.lo.s32 	%r28, %r36, %r19, %r2;
	mul.wide.s32 	%rd36, %r28, 4;
	add.s64 	%rd37, %rd1, %rd36;
	ld.global.f32 	%f54, [%rd37];
	fma.rn.f32 	%f55, %f53, %f54, %f67;
	cvt.u64.u32 	%rd38, %r3;
	cvt.u64.u32 	%rd39, %r36;
	add.s64 	%rd40, %rd39, %rd38;
	shl.b64 	%rd41, %rd40, 2;
	add.s64 	%rd42, %rd2, %rd41;
	ld.global.f32 	%f56, [%rd42+4];
	mul.wide.s32 	%rd43, %r19, 4;
	add.s64 	%rd44, %rd37, %rd43;
	ld.global.f32 	%f57, [%rd44];
	fma.rn.f32 	%f67, %f56, %f57, %f55;
	add.s32 	%r36, %r36, 2;
$L__BB0_11:
	and.b32  	%r29, %r18, 1;
	setp.eq.b32 	%p11, %r29, 1;
	not.pred 	%p12, %p11;
	@%p12 bra 	$L__BB0_13;
	add.s32 	%r30, %r36, %r3;
	mul.wide.u32 	%rd45, %r30, 4;
	add.s64 	%rd46, %rd2, %rd45;
	ld.global.f32 	%f58, [%rd46];
	mad.lo.s32 	%r31, %r36, %r19, %r2;
	mul.wide.s32 	%rd47, %r31, 4;
	add.s64 	%rd48, %rd1, %rd47;
	ld.global.f32 	%f59, [%rd48];
	fma.rn.f32 	%f67, %f58, %f59, %f67;
$L__BB0_13:
	mad.lo.s32 	%r32, %r19, %r1, %r2;
	cvta.to.global.u64 	%rd49, %rd6;
	mul.wide.s32 	%rd50, %r32, 4;
	add.s64 	%rd51, %rd49, %rd50;
	st.global.f32 	[%rd51], %f67;
$L__BB0_14:
	ret;

}
	// .globl	_Z13MatrixAddCUDAPKfPfii
.visible .entry _Z13MatrixAddCUDAPKfPfii(
	.param .u64 .ptr .align 1 _Z13MatrixAddCUDAPKfPfii_param_0,
	.param .u64 .ptr .align 1 _Z13MatrixAddCUDAPKfPfii_param_1,
	.param .u32 _Z13MatrixAddCUDAPKfPfii_param_2,
	.param .u32 _Z13MatrixAddCUDAPKfPfii_param_3
)
{
	.reg .pred 	%p<4>;
	.reg .b32 	%r<6>;
	.reg .b32 	%f<4>;
	.reg .b64 	%rd<8>;

	ld.param.u64 	%rd1, [_Z13MatrixAddCUDAPKfPfii_param_0];
	ld.param.u64 	%rd2, [_Z13MatrixAddCUDAPKfPfii_param_1];
	ld.param.u32 	%r4, [_Z13MatrixAddCUDAPKfPfii_param_2];
	ld.param.u32 	%r3, [_Z13MatrixAddCUDAPKfPfii_param_3];
	mov.u32 	%r1, %ctaid.x;
	mov.u32 	%r2, %ctaid.y;
	setp.ge.s32 	%p1, %r1, %r4;
	setp.ge.s32 	%p2, %r2, %r3;
	or.pred  	%p3, %p1, %p2;
	@%p3 bra 	$L__BB1_2;
	cvta.to.global.u64 	%rd3, %rd1;
	cvta.to.global.u64 	%rd4, %rd2;
	mad.lo.s32 	%r5, %r3, %r1, %r2;
	mul.wide.u32 	%rd5, %r5, 4;
	add.s64 	%rd6, %rd3, %rd5;
	ld.global.f32 	%f1, [%rd6];
	add.s64 	%rd7, %rd4, %rd5;
	ld.global.f32 	%f2, [%rd7];
	add.f32 	%f3, %f1, %f2;
	st.global.f32 	[%rd7], %f3;
$L__BB1_2:
	ret;

}
	// .globl	_Z16MatrixDivideCUDAPKfPfiiii
.visible .entry _Z16MatrixDivideCUDAPKfPfiiii(
	.param .u64 .ptr .align 1 _Z16MatrixDivideCUDAPKfPfiiii_param_0,
	.param .u64 .ptr .align 1 _Z16MatrixDivideCUDAPKfPfiiii_param_1,
	.param .u32 _Z16MatrixDivideCUDAPKfPfiiii_param_2,
	.param .u32 _Z16MatrixDivideCUDAPKfPfiiii_param_3,
	.param .u32 _Z16MatrixDivideCUDAPKfPfiiii_param_4,
	.param .u32 _Z16MatrixDivideCUDAPKfPfiiii_param_5
)
{
	.reg .pred 	%p<6>;
	.reg .b32 	%r<13>;
	.reg .b32 	%f<2>;
	.reg .b64 	%rd<9>;

	ld.param.u64 	%rd1, [_Z16MatrixDivideCUDAPKfPfiiii_param_0];
	ld.param.u64 	%rd2, [_Z16MatrixDivideCUDAPKfPfiiii_param_1];
	ld.param.u32 	%r6, [_Z16MatrixDivideCUDAPKfPfiiii_param_2];
	ld.param.u32 	%r3, [_Z16MatrixDivideCUDAPKfPfiiii_param_3];
	ld.param.u32 	%r4, [_Z16MatrixDivideCUDAPKfPfiiii_param_4];
	ld.param.u32 	%r5, [_Z16MatrixDivideCUDAPKfPfiiii_param_5];
	mov.u32 	%r1, %ctaid.x;
	mov.u32 	%r7, %ctaid.y;
	setp.ge.s32 	%p1, %r1, %r6;
	add.s32 	%r8, %r5, %r4;
	setp.ge.s32 	%p2, %r7, %r8;
	or.pred  	%p3, %p1, %p2;
	setp.lt.s32 	%p4, %r7, %r4;
	or.pred  	%p5, %p4, %p3;
	@%p5 bra 	$L__BB2_2;
	cvta.to.global.u64 	%rd3, %rd1;
	cvta.to.global.u64 	%rd4, %rd2;
	mad.lo.s32 	%r10, %r3, %r1, %r7;
	mul.wide.s32 	%rd5, %r10, 4;
	add.s64 	%rd6, %rd3, %rd5;
	ld.global.f32 	%f1, [%rd6];
	sub.s32 	%r11, %r7, %r4;
	mad.lo.s32 	%r12, %r5, %r1, %r11;
	mul.wide.s32 	%rd7, %r12, 4;
	add.s64 	%rd8, %rd4, %rd7;
	st.global.f32 	[%rd8], %f1;
$L__BB2_2:
	ret;

}


// ===== COMPILED SASS (sm_100) =====

	.target	sm_100

	.elftype	@"ET_EXEC"


//--------------------- .note.nv.tkinfo           --------------------------
	.section	.note.nv.tkinfo,"",@"SHT_NOTE"
	.sectionflags	@"SHF_NOTE_NV_TKINFO"
	.tkinfo
        /*0018*/ 	.word	0x00000002
        /*0030*/ 	.string	""
        /*0030*/ 	.string	"ptxas"
        /*0030*/ 	.string	"Cuda compilation tools, release 13.0, V13.0.88"
        /*0030*/ 	.string	"Build cuda_13.0.r13.0/compiler.36424714_0"
        /*0030*/ 	.string	"-arch sm_100 -m 64 "



//--------------------- .note.nv.cuinfo           --------------------------
	.section	.note.nv.cuinfo,"",@"SHT_NOTE"
	.sectionflags	@"SHF_NOTE_NV_CUINFO"
        /*0018*/ 	.short	0x0002
        /*001a*/ 	.short	0x0064
        /*001c*/ 	.short	0x0082
	.zero		2


//--------------------- .nv.info                  --------------------------
	.section	.nv.info,"",@"SHT_CUDA_INFO"
	.align	4


	//----- nvinfo : EIATTR_REGCOUNT
	.align		4
        /*0000*/ 	.byte	0x04, 0x2f
        /*0002*/ 	.short	(.L_1 - .L_0)
	.align		4
.L_0:
        /*0004*/ 	.word	index@(_Z13MatrixMulCUDAPKfS0_Pfiiii)
        /*0008*/ 	.word	0x00000020


	//----- nvinfo : EIATTR_FRAME_SIZE
	.align		4
.L_1:
        /*000c*/ 	.byte	0x04, 0x11
        /*000e*/ 	.short	(.L_3 - .L_2)
	.align		4
.L_2:
        /*0010*/ 	.word	index@(_Z13MatrixMulCUDAPKfS0_Pfiiii)
        /*0014*/ 	.word	0x00000000


	//----- nvinfo : EIATTR_REGCOUNT
	.align		4
.L_3:
        /*0018*/ 	.byte	0x04, 0x2f
        /*001a*/ 	.short	(.L_5 - .L_4)
	.align		4
.L_4:
        /*001c*/ 	.word	index@(_Z13MatrixAddCUDAPKfPfii)
        /*0020*/ 	.word	0x0000000a


	//----- nvinfo : EIATTR_FRAME_SIZE
	.align		4
.L_5:
        /*0024*/ 	.byte	0x04, 0x11
        /*0026*/ 	.short	(.L_7 - .L_6)
	.align		4
.L_6:
        /*0028*/ 	.word	index@(_Z13MatrixAddCUDAPKfPfii)
        /*002c*/ 	.word	0x00000000


	//----- nvinfo : EIATTR_REGCOUNT
	.align		4
.L_7:
        /*0030*/ 	.byte	0x04, 0x2f
        /*0032*/ 	.short	(.L_9 - .L_8)
	.align		4
.L_8:
        /*0034*/ 	.word	index@(_Z16MatrixDivideCUDAPKfPfiiii)
        /*0038*/ 	.word	0x0000000c


	//----- nvinfo : EIATTR_FRAME_SIZE
	.align		4
.L_9:
        /*003c*/ 	.byte	0x04, 0x11
        /*003e*/ 	.short	(.L_11 - .L_10)
	.align		4
.L_10:
        /*0040*/ 	.word	index@(_Z16MatrixDivideCUDAPKfPfiiii)
        /*0044*/ 	.word	0x00000000


	//----- nvinfo : EIATTR_MIN_STACK_SIZE
	.align		4
.L_11:
        /*0048*/ 	.byte	0x04, 0x12
        /*004a*/ 	.short	(.L_13 - .L_12)
	.align		4
.L_12:
        /*004c*/ 	.word	index@(_Z16MatrixDivideCUDAPKfPfiiii)
        /*0050*/ 	.word	0x00000000


	//----- nvinfo : EIATTR_MIN_STACK_SIZE
	.align		4
.L_13:
        /*0054*/ 	.byte	0x04, 0x12
        /*0056*/ 	.short	(.L_15 - .L_14)
	.align		4
.L_14:
        /*0058*/ 	.word	index@(_Z13MatrixAddCUDAPKfPfii)
        /*005c*/ 	.word	0x00000000


	//----- nvinfo : EIATTR_MIN_STACK_SIZE
	.align		4
.L_15:
        /*0060*/ 	.byte	0x04, 0x12
        /*0062*/ 	.short	(.L_17 - .L_16)
	.align		4
.L_16:
        /*0064*/ 	.word	index@(_Z13MatrixMulCUDAPKfS0_Pfiiii)
        /*0068*/ 	.word	0x00000000
.L_17:


//--------------------- .nv.compat                --------------------------
	.section	.nv.compat,"",@"SHT_CUDA_COMPAT_INFO"
	.align	4
        /*0000*/ 	.byte	0x02, 0x09, 0x00, 0x00, 0x02, 0x02, 0x01, 0x00, 0x02, 0x05, 0x05, 0x00, 0x03, 0x07, 0x01, 0x01
        /*0010*/ 	.byte	0x02, 0x03, 0x00, 0x00, 0x02, 0x06, 0x01, 0x00, 0x04, 0x0b, 0x08, 0x00, 0x09, 0x00, 0x00, 0x00
        /*0020*/ 	.byte	0x00, 0x00, 0x00, 0x00


//--------------------- .nv.info._Z16MatrixDivideCUDAPKfPfiiii --------------------------
	.section	.nv.info._Z16MatrixDivideCUDAPKfPfiiii,"",@"SHT_CUDA_INFO"
	.sectionflags	@""
	.align	4


	//----- nvinfo : EIATTR_CUDA_API_VERSION
	.align		4
        /*0000*/ 	.byte	0x04, 0x37
        /*0002*/ 	.short	(.L_19 - .L_18)
.L_18:
        /*0004*/ 	.word	0x00000082


	//----- nvinfo : EIATTR_KPARAM_INFO
	.align		4
.L_19:
        /*0008*/ 	.byte	0x04, 0x17
        /*000a*/ 	.short	(.L_21 - .L_20)
.L_20:
        /*000c*/ 	.word	0x00000000
        /*0010*/ 	.short	0x0005
        /*0012*/ 	.short	0x001c
        /*0014*/ 	.byte	0x00, 0xf0, 0x11, 0x00


	//----- nvinfo : EIATTR_KPARAM_INFO
	.align		4
.L_21:
        /*0018*/ 	.byte	0x04, 0x17
        /*001a*/ 	.short	(.L_23 - .L_22)
.L_22:
        /*001c*/ 	.word	0x00000000
        /*0020*/ 	.short	0x0004
        /*0022*/ 	.short	0x0018
        /*0024*/ 	.byte	0x00, 0xf0, 0x11, 0x00


	//----- nvinfo : EIATTR_KPARAM_INFO
	.align		4
.L_23:
        /*0028*/ 	.byte	0x04, 0x17
        /*002a*/ 	.short	(.L_25 - .L_24)
.L_24:
        /*002c*/ 	.word	0x00000000
        /*0030*/ 	.short	0x0003
        /*0032*/ 	.short	0x0014
        /*0034*/ 	.byte	0x00, 0xf0, 0x11, 0x00


	//----- nvinfo : EIATTR_KPARAM_INFO
	.align		4
.L_25:
        /*0038*/ 	.byte	0x04, 0x17
        /*003a*/ 	.short	(.L_27 - .L_26)
.L_26:
        /*003c*/ 	.word	0x00000000
        /*0040*/ 	.short	0x0002
        /*0042*/ 	.short	0x0010
        /*0044*/ 	.byte	0x00, 0xf0, 0x11, 0x00


	//----- nvinfo : EIATTR_KPARAM_INFO
	.align		4
.L_27:
        /*0048*/ 	.byte	0x04, 0x17
        /*004a*/ 	.short	(.L_29 - .L_28)
.L_28:
        /*004c*/ 	.word	0x00000000
        /*0050*/ 	.short	0x0001
        /*0052*/ 	.short	0x0008
        /*0054*/ 	.byte	0x00, 0xf5, 0x21, 0x00


	//----- nvinfo : EIATTR_KPARAM_INFO
	.align		4
.L_29:
        /*0058*/ 	.byte	0x04, 0x17
        /*005a*/ 	.short	(.L_31 - .L_30)
.L_30:
        /*005c*/ 	.word	0x00000000
        /*0060*/ 	.short	0x0000
        /*0062*/ 	.short	0x0000
        /*0064*/ 	.byte	0x00, 0xf5, 0x21, 0x00


	//----- nvinfo : EIATTR_SPARSE_MMA_MASK
	.align		4
.L_31:
        /*0068*/ 	.byte	0x03, 0x50
        /*006a*/ 	.short	0x0000


	//----- nvinfo : EIATTR_MAXREG_COUNT
	.align		4
        /*006c*/ 	.byte	0x03, 0x1b
        /*006e*/ 	.short	0x00ff


	//----- nvinfo : EIATTR_MERCURY_ISA_VERSION
	.align		4
        /*0070*/ 	.byte	0x03, 0x5f
        /*0072*/ 	.short	0x0101


	//----- nvinfo : EIATTR_VRC_CTA_INIT_COUNT
	.align		4
        /*0074*/ 	.byte	0x02, 0x4a
	.zero		1
	.zero		1


	//----- nvinfo : EIATTR_EXIT_INSTR_OFFSETS
	.align		4
        /*0078*/ 	.byte	0x04, 0x1c
        /*007a*/ 	.short	(.L_33 - .L_32)


	//   ....[0]....
.L_32:
        /*007c*/ 	.word	0x00000090


	//   ....[1]....
        /*0080*/ 	.word	0x00000150


	//----- nvinfo : EIATTR_CBANK_PARAM_SIZE
	.align		4
.L_33:
        /*0084*/ 	.byte	0x03, 0x19
        /*0086*/ 	.short	0x0020


	//----- nvinfo : EIATTR_PARAM_CBANK
	.align		4
        /*0088*/ 	.byte	0x04, 0x0a
        /*008a*/ 	.short	(.L_35 - .L_34)
	.align		4
.L_34:
        /*008c*/ 	.word	index@(.nv.constant0._Z16MatrixDivideCUDAPKfPfiiii)
        /*0090*/ 	.short	0x0380
        /*0092*/ 	.short	0x0020


	//----- nvinfo : EIATTR_SW_WAR
	.align		4
.L_35:
        /*0094*/ 	.byte	0x04, 0x36
        /*0096*/ 	.short	(.L_37 - .L_36)
.L_36:
        /*0098*/ 	.word	0x00000008
.L_37:


//--------------------- .nv.info._Z13MatrixAddCUDAPKfPfii --------------------------
	.section	.nv.info._Z13MatrixAddCUDAPKfPfii,"",@"SHT_CUDA_INFO"
	.sectionflags	@""
	.align	4


	//----- nvinfo : EIATTR_CUDA_API_VERSION
	.align		4
        /*0000*/ 	.byte	0x04, 0x37
        /*0002*/ 	.short	(.L_39 - .L_38)
.L_38:
        /*0004*/ 	.word	0x00000082


	//----- nvinfo : EIATTR_KPARAM_INFO
	.align		4
.L_39:
        /*0008*/ 	.byte	0x04, 0x17
        /*000a*/ 	.short	(.L_41 - .L_40)
.L_40:
        /*000c*/ 	.word	0x00000000
        /*0010*/ 	.short	0x0003
        /*0012*/ 	.short	0x0014
        /*0014*/ 	.byte	0x00, 0xf0, 0x11, 0x00


	//----- nvinfo : EIATTR_KPARAM_INFO
	.align		4
.L_41:
        /*0018*/ 	.byte	0x04, 0x17
        /*001a*/ 	.short	(.L_43 - .L_42)
.L_42:
        /*001c*/ 	.word	0x00000000
        /*0020*/ 	.short	0x0002
        /*0022*/ 	.short	0x0010
        /*0024*/ 	.byte	0x00, 0xf0, 0x11, 0x00


	//----- nvinfo : EIATTR_KPARAM_INFO
	.align		4
.L_43:
        /*0028*/ 	.byte	0x04, 0x17
        /*002a*/ 	.short	(.L_45 - .L_44)
.L_44:
        /*002c*/ 	.word	0x00000000
        /*0030*/ 	.short	0x0001
        /*0032*/ 	.short	0x0008
        /*0034*/ 	.byte	0x00, 0xf5, 0x21, 0x00


	//----- nvinfo : EIATTR_KPARAM_INFO
	.align		4
.L_45:
        /*0038*/ 	.byte	0x04, 0x17
        /*003a*/ 	.short	(.L_47 - .L_46)
.L_46:
        /*003c*/ 	.word	0x00000000
        /*0040*/ 	.short	0x0000
        /*0042*/ 	.short	0x0000
        /*0044*/ 	.byte	0x00, 0xf5, 0x21, 0x00


	//----- nvinfo : EIATTR_SPARSE_MMA_MASK
	.align		4
.L_47:
        /*0048*/ 	.byte	0x03, 0x50
        /*004a*/ 	.short	0x0000


	//----- nvinfo : EIATTR_MAXREG_COUNT
	.align		4
        /*004c*/ 	.byte	0x03, 0x1b
        /*004e*/ 	.short	0x00ff


	//----- nvinfo : EIATTR_MERCURY_ISA_VERSION
	.align		4
        /*0050*/ 	.byte	0x03, 0x5f
        /*0052*/ 	.short	0x0101


	//----- nvinfo : EIATTR_VRC_CTA_INIT_COUNT
	.align		4
        /*0054*/ 	.byte	0x02, 0x4a
	.zero		1
	.zero		1


	//----- nvinfo : EIATTR_EXIT_INSTR_OFFSETS
	.align		4
        /*0058*/ 	.byte	0x04, 0x1c
        /*005a*/ 	.short	(.L_49 - .L_48)


	//   ....[0]....
.L_48:
        /*005c*/ 	.word	0x00000060


	//   ....[1]....
        /*0060*/ 	.word	0x00000110


	//----- nvinfo : EIATTR_CBANK_PARAM_SIZE
	.align		4
.L_49:
        /*0064*/ 	.byte	0x03, 0x19
        /*0066*/ 	.short	0x0018


	//----- nvinfo : EIATTR_PARAM_CBANK
	.align		4
        /*0068*/ 	.byte	0x04, 0x0a
        /*006a*/ 	.short	(.L_51 - .L_50)
	.align		4
.L_50:
        /*006c*/ 	.word	index@(.nv.constant0._Z13MatrixAddCUDAPKfPfii)
        /*0070*/ 	.short	0x0380
        /*0072*/ 	.short	0x0018


	//----- nvinfo : EIATTR_SW_WAR
	.align		4
.L_51:
        /*0074*/ 	.byte	0x04, 0x36
        /*0076*/ 	.short	(.L_53 - .L_52)
.L_52:
        /*0078*/ 	.word	0x00000008
.L_53:


//--------------------- .nv.info._Z13MatrixMulCUDAPKfS0_Pfiiii --------------------------
	.section	.nv.info._Z13MatrixMulCUDAPKfS0_Pfiiii,"",@"SHT_CUDA_INFO"
	.sectionflags	@""
	.align	4


	//----- nvinfo : EIATTR_CUDA_API_VERSION
	.align		4
        /*0000*/ 	.byte	0x04, 0x37
        /*0002*/ 	.short	(.L_55 - .L_54)
.L_54:
        /*0004*/ 	.word	0x00000082


	//----- nvinfo : EIATTR_KPARAM_INFO
	.align		4
.L_55:
        /*0008*/ 	.byte	0x04, 0x17
        /*000a*/ 	.short	(.L_57 - .L_56)
.L_56:
        /*000c*/ 	.word	0x00000000
        /*0010*/ 	.short	0x0006
        /*0012*/ 	.short	0x0024
        /*0014*/ 	.byte	0x00, 0xf0, 0x11, 0x00


	//----- nvinfo : EIATTR_KPARAM_INFO
	.align		4
.L_57:
        /*0018*/ 	.byte	0x04, 0x17
        /*001a*/ 	.short	(.L_59 - .L_58)
.L_58:
        /*001c*/ 	.word	0x00000000
        /*0020*/ 	.short	0x0005
        /*0022*/ 	.short	0x0020
        /*0024*/ 	.byte	0x00, 0xf0, 0x11, 0x00


	//----- nvinfo : EIATTR_KPARAM_INFO
	.align		4
.L_59:
        /*0028*/ 	.byte	0x04, 0x17
        /*002a*/ 	.short	(.L_61 - .L_60)
.L_60:
        /*002c*/ 	.word	0x00000000
        /*0030*/ 	.short	0x0004
        /*0032*/ 	.short	0x001c
        /*0034*/ 	.byte	0x00, 0xf0, 0x11, 0x00


	//----- nvinfo : EIATTR_KPARAM_INFO
	.align		4
.L_61:
        /*0038*/ 	.byte	0x04, 0x17
        /*003a*/ 	.short	(.L_63 - .L_62)
.L_62:
        /*003c*/ 	.word	0x00000000
        /*0040*/ 	.short	0x0003
        /*0042*/ 	.short	0x0018
        /*0044*/ 	.byte	0x00, 0xf0, 0x11, 0x00


	//----- nvinfo : EIATTR_KPARAM_INFO
	.align		4
.L_63:
        /*0048*/ 	.byte	0x04, 0x17
        /*004a*/ 	.short	(.L_65 - .L_64)
.L_64:
        /*004c*/ 	.word	0x00000000
        /*0050*/ 	.short	0x0002
        /*0052*/ 	.short	0x0010
        /*0054*/ 	.byte	0x00, 0xf5, 0x21, 0x00


	//----- nvinfo : EIATTR_KPARAM_INFO
	.align		4
.L_65:
        /*0058*/ 	.byte	0x04, 0x17
        /*005a*/ 	.short	(.L_67 - .L_66)
.L_66:
        /*005c*/ 	.word	0x00000000
        /*0060*/ 	.short	0x0001
        /*0062*/ 	.short	0x0008
        /*0064*/ 	.byte	0x00, 0xf5, 0x21, 0x00


	//----- nvinfo : EIATTR_KPARAM_INFO
	.align		4
.L_67:
        /*0068*/ 	.byte	0x04, 0x17
        /*006a*/ 	.short	(.L_69 - .L_68)
.L_68:
        /*006c*/ 	.word	0x00000000
        /*0070*/ 	.short	0x0000
        /*0072*/ 	.short	0x0000
        /*0074*/ 	.byte	0x00, 0xf5, 0x21, 0x00


	//----- nvinfo : EIATTR_SPARSE_MMA_MASK
	.align		4
.L_69:
        /*0078*/ 	.byte	0x03, 0x50
        /*007a*/ 	.short	0x0000


	//----- nvinfo : EIATTR_MAXREG_COUNT
	.align		4
        /*007c*/ 	.byte	0x03, 0x1b
        /*007e*/ 	.short	0x00ff


	//----- nvinfo : EIATTR_MERCURY_ISA_VERSION
	.align		4
        /*0080*/ 	.byte	0x03, 0x5f
        /*0082*/ 	.short	0x0101


	//----- nvinfo : EIATTR_VRC_CTA_INIT_COUNT
	.align		4
        /*0084*/ 	.byte	0x02, 0x4a
	.zero		1
	.zero		1


	//----- nvinfo : EIATTR_EXIT_INSTR_OFFSETS
	.align		4
        /*0088*/ 	.byte	0x04, 0x1c
        /*008a*/ 	.short	(.L_71 - .L_70)


	//   ....[0]....
.L_70:
        /*008c*/ 	.word	0x00000090


	//   ....[1]....
        /*0090*/ 	.word	0x000008b0


	//----- nvinfo : EIATTR_CBANK_PARAM_SIZE
	.align		4
.L_71:
        /*0094*/ 	.byte	0x03, 0x19
        /*0096*/ 	.short	0x0028


	//----- nvinfo : EIATTR_PARAM_CBANK
	.align		4
        /*0098*/ 	.byte	0x04, 0x0a
        /*009a*/ 	.short	(.L_73 - .L_72)
	.align		4
.L_72:
        /*009c*/ 	.word	index@(.nv.constant0._Z13MatrixMulCUDAPKfS0_Pfiiii)
        /*00a0*/ 	.short	0x0380
        /*00a2*/ 	.short	0x0028


	//----- nvinfo : EIATTR_SW_WAR
	.align		4
.L_73:
        /*00a4*/ 	.byte	0x04, 0x36
        /*00a6*/ 	.short	(.L_75 - .L_74)
.L_74:
        /*00a8*/ 	.word	0x00000008
.L_75:


//--------------------- .nv.callgraph             --------------------------
	.section	.nv.callgraph,"",@"SHT_CUDA_CALLGRAPH"
	.align	4
	.sectionentsize	8
	.align		4
        /*0000*/ 	.word	0x00000000
	.align		4
        /*0004*/ 	.word	0xffffffff
	.align		4
        /*0008*/ 	.word	0x00000000
	.align		4
        /*000c*/ 	.word	0xfffffffe
	.align		4
        /*0010*/ 	.word	0x00000000
	.align		4
        /*0014*/ 	.word	0xfffffffd
	.align		4
        /*0018*/ 	.word	0x00000000
	.align		4
        /*001c*/ 	.word	0xfffffffc


//--------------------- .text._Z16MatrixDivideCUDAPKfPfiiii --------------------------
	.section	.text._Z16MatrixDivideCUDAPKfPfiiii,"ax",@progbits
	.align	128
        .global         _Z16MatrixDivideCUDAPKfPfiiii
        .type           _Z16MatrixDivideCUDAPKfPfiiii,@function
        .size           _Z16MatrixDivideCUDAPKfPfiiii,(.L_x_7 - _Z16MatrixDivideCUDAPKfPfiiii)
        .other          _Z16MatrixDivideCUDAPKfPfiiii,@"STO_CUDA_ENTRY STV_DEFAULT"
_Z16MatrixDivideCUDAPKfPfiiii:
.text._Z16MatrixDivideCUDAPKfPfiiii:
[----:B------:R-:W-:Y:S01]  /*0000*/  LDC R1, c[0x0][0x37c] ;  /* 0x0000df00ff017b82 */ /* 0x000fe20000000800 */
[----:B------:R-:W0:Y:S07]  /*0010*/  S2R R7, SR_CTAID.Y ;  /* 0x0000000000077919 */ /* 0x000e2e0000002600 */
[----:B------:R-:W1:Y:S08]  /*0020*/  LDC.64 R8, c[0x0][0x398] ;  /* 0x0000e600ff087b82 */ /* 0x000e700000000a00 */
[----:B------:R-:W2:Y:S08]  /*0030*/  S2UR UR6, SR_CTAID.X ;  /* 0x00000000000679c3 */ /* 0x000eb00000002500 */
[----:B------:R-:W2:Y:S01]  /*0040*/  LDC R2, c[0x0][0x390] ;  /* 0x0000e400ff027b82 */ /* 0x000ea20000000800 */
[----:B-1----:R-:W-:-:S04]  /*0050*/  IADD3 R0, PT, PT, R9, R8, RZ ;  /* 0x0000000809007210 */ /* 0x002fc80007ffe0ff */
[----:B0-----:R-:W-:-:S04]  /*0060*/  ISETP.GE.AND P0, PT, R7, R0, PT ;  /* 0x000000000700720c */ /* 0x001fc80003f06270 */
[----:B--2---:R-:W-:-:S04]  /*0070*/  ISETP.LE.OR P0, PT, R2, UR6, P0 ;  /* 0x0000000602007c0c */ /* 0x004fc80008703670 */
[----:B------:R-:W-:-:S13]  /*0080*/  ISETP.LT.OR P0, PT, R7, R8, P0 ;  /* 0x000000080700720c */ /* 0x000fda0000701670 */
[----:B------:R-:W-:Y:S05]  /*0090*/  @P0 EXIT ;  /* 0x000000000000094d */ /* 0x000fea0003800000 */
[----:B------:R-:W0:Y:S01]  /*00a0*/  LDC R0, c[0x0][0x394] ;  /* 0x0000e500ff007b82 */ /* 0x000e220000000800 */
[----:B------:R-:W1:Y:S07]  /*00b0*/  LDCU.64 UR4, c[0x0][0x358] ;  /* 0x00006b00ff0477ac */ /* 0x000e6e0008000a00 */
[----:B------:R-:W2:Y:S01]  /*00c0*/  LDC.64 R2, c[0x0][0x380] ;  /* 0x0000e000ff027b82 */ /* 0x000ea20000000a00 */
[----:B0-----:R-:W-:-:S04]  /*00d0*/  IMAD R5, R0, UR6, R7 ;  /* 0x0000000600057c24 */ /* 0x001fc8000f8e0207 */
[----:B--2---:R-:W-:-:S03]  /*00e0*/  IMAD.WIDE R2, R5, 0x4, R2 ;  /* 0x0000000405027825 */ /* 0x004fc600078e0202 */
[----:B------:R-:W0:Y:S03]  /*00f0*/  LDC.64 R4, c[0x0][0x388] ;  /* 0x0000e200ff047b82 */ /* 0x000e260000000a00 */
[----:B-1----:R-:W2:Y:S01]  /*0100*/  LDG.E R3, desc[UR4][R2.64] ;  /* 0x0000000402037981 */ /* 0x002ea2000c1e1900 */
[----:B------:R-:W-:-:S05]  /*0110*/  IADD3 R0, PT, PT, R7, -R8, RZ ;  /* 0x8000000807007210 */ /* 0x000fca0007ffe0ff */
[----:B------:R-:W-:-:S04]  /*0120*/  IMAD R7, R9, UR6, R0 ;  /* 0x0000000609077c24 */ /* 0x000fc8000f8e0200 */
[----:B0-----:R-:W-:-:S05]  /*0130*/  IMAD.WIDE R4, R7, 0x4, R4 ;  /* 0x0000000407047825 */ /* 0x001fca00078e0204 */
[----:B--2---:R-:W-:Y:S01]  /*0140*/  STG.E desc[UR4][R4.64], R3 ;  /* 0x0000000304007986 */ /* 0x004fe2000c101904 */
[----:B------:R-:W-:Y:S05]  /*0150*/  EXIT ;  /* 0x000000000000794d */ /* 0x000fea0003800000 */
.L_x_0:
[----:B------:R-:W-:-:S00]  /*0160*/  BRA `(.L_x_0) ;  /* 0xfffffffc00fc7947 */ /* 0x000fc0000383ffff */
[----:B------:R-:W-:-:S00]  /*0170*/  NOP ;  /* 0x0000000000007918 */ /* 0x000fc00000000000 */
        /* <DEDUP_REMOVED lines=8> */
.L_x_7:


//--------------------- .text._Z13MatrixAddCUDAPKfPfii --------------------------
	.section	.text._Z13MatrixAddCUDAPKfPfii,"ax",@progbits
	.align	128
        .global         _Z13MatrixAddCUDAPKfPfii
        .type           _Z13MatrixAddCUDAPKfPfii,@function
        .size           _Z13MatrixAddCUDAPKfPfii,(.L_x_8 - _Z13MatrixAddCUDAPKfPfii)
        .other          _Z13MatrixAddCUDAPKfPfii,@"STO_CUDA_ENTRY STV_DEFAULT"
_Z13MatrixAddCUDAPKfPfii:
.text._Z13MatrixAddCUDAPKfPfii:
[----:B------:R-:W-:Y:S01]  /*0000*/  LDC R1, c[0x0][0x37c] ;  /* 0x0000df00ff017b82 */ /* 0x000fe20000000800 */
[----:B------:R-:W0:Y:S07]  /*0010*/  S2R R0, SR_CTAID.Y ;  /* 0x0000000000007919 */ /* 0x000e2e0000002600 */
[----:B------:R-:W0:Y:S08]  /*0020*/  LDC.64 R6, c[0x0][0x390] ;  /* 0x0000e400ff067b82 */ /* 0x000e300000000a00 */
[----:B------:R-:W1:Y:S01]  /*0030*/  S2UR UR6, SR_CTAID.X ;  /* 0x00000000000679c3 */ /* 0x000e620000002500 */
[----:B0-----:R-:W-:-:S04]  /*0040*/  ISETP.GE.AND P0, PT, R0, R7, PT ;  /* 0x000000070000720c */ /* 0x001fc80003f06270 */
[----:B-1----:R-:W-:-:S13]  /*0050*/  ISETP.LE.OR P0, PT, R6, UR6, P0 ;  /* 0x0000000606007c0c */ /* 0x002fda0008703670 */
[----:B------:R-:W-:Y:S05]  /*0060*/  @P0 EXIT ;  /* 0x000000000000094d */ /* 0x000fea0003800000 */
[----:B------:R-:W0:Y:S01]  /*0070*/  LDC.64 R2, c[0x0][0x380] ;  /* 0x0000e000ff027b82 */ /* 0x000e220000000a00 */
[----:B------:R-:W1:Y:S01]  /*0080*/  LDCU.64 UR4, c[0x0][0x358] ;  /* 0x00006b00ff0477ac */ /* 0x000e620008000a00 */
[----:B------:R-:W-:-:S06]  /*0090*/  IMAD R7, R7, UR6, R0 ;  /* 0x0000000607077c24 */ /* 0x000fcc000f8e0200 */
[----:B------:R-:W2:Y:S01]  /*00a0*/  LDC.64 R4, c[0x0][0x388] ;  /* 0x0000e200ff047b82 */ /* 0x000ea20000000a00 */
[----:B0-----:R-:W-:-:S06]  /*00b0*/  IMAD.WIDE.U32 R2, R7, 0x4, R2 ;  /* 0x0000000407027825 */ /* 0x001fcc00078e0002 */
[----:B-1----:R-:W3:Y:S01]  /*00c0*/  LDG.E R2, desc[UR4][R2.64] ;  /* 0x0000000402027981 */ /* 0x002ee2000c1e1900 */
[----:B--2---:R-:W-:-:S05]  /*00d0*/  IMAD.WIDE.U32 R4, R7, 0x4, R4 ;  /* 0x0000000407047825 */ /* 0x004fca00078e0004 */
[----:B------:R-:W3:Y:S02]  /*00e0*/  LDG.E R7, desc[UR4][R4.64] ;  /* 0x0000000404077981 */ /* 0x000ee4000c1e1900 */
[----:B---3--:R-:W-:-:S05]  /*00f0*/  FADD R7, R2, R7 ;  /* 0x0000000702077221 */ /* 0x008fca0000000000 */
[----:B------:R-:W-:Y:S01]  /*0100*/  STG.E desc[UR4][R4.64], R7 ;  /* 0x0000000704007986 */ /* 0x000fe2000c101904 */
[----:B------:R-:W-:Y:S05]  /*0110*/  EXIT ;  /* 0x000000000000794d */ /* 0x000fea0003800000 */
.L_x_1:
        /* <DEDUP_REMOVED lines=14> */
.L_x_8:


//--------------------- .text._Z13MatrixMulCUDAPKfS0_Pfiiii --------------------------
	.section	.text._Z13MatrixMulCUDAPKfS0_Pfiiii,"ax",@progbits
	.align	128
        .global         _Z13MatrixMulCUDAPKfS0_Pfiiii
        .type           _Z13MatrixMulCUDAPKfS0_Pfiiii,@function
        .size           _Z13MatrixMulCUDAPKfS0_Pfiiii,(.L_x_9 - _Z13MatrixMulCUDAPKfS0_Pfiiii)
        .other          _Z13MatrixMulCUDAPKfS0_Pfiiii,@"STO_CUDA_ENTRY STV_DEFAULT"
_Z13MatrixMulCUDAPKfS0_Pfiiii:
.text._Z13MatrixMulCUDAPKfS0_Pfiiii:
[----:B------:R-:W-:Y:S01]  /*0000*/  LDC R1, c[0x0][0x37c] ;  /* 0x0000df00ff017b82 */ /* 0x000fe20000000800 */
[----:B------:R-:W0:Y:S07]  /*0010*/  S2R R0, SR_TID.X ;  /* 0x0000000000007919 */ /* 0x000e2e0000002100 */
[----:B------:R-:W0:Y:S08]  /*0020*/  S2UR UR5, SR_CTAID.Y ;  /* 0x00000000000579c3 */ /* 0x000e300000002600 */
[----:B------:R-:W0:Y:S08]  /*0030*/  LDC.64 R2, c[0x0][0x3a0] ;  /* 0x0000e800ff027b82 */ /* 0x000e300000000a00 */
[----:B------:R-:W1:Y:S08]  /*0040*/  S2UR UR4, SR_CTAID.X ;  /* 0x00000000000479c3 */ /* 0x000e700000002500 */
[----:B------:R-:W1:Y:S01]  /*0050*/  LDC R4, c[0x0][0x398] ;  /* 0x0000e600ff047b82 */ /* 0x000e620000000800 */
[----:B0-----:R-:W-:-:S05]  /*0060*/  IMAD R3, R3, UR5, R0 ;  /* 0x0000000503037c24 */ /* 0x001fca000f8e0200 */
[----:B------:R-:W-:-:S04]  /*0070*/  ISETP.GE.AND P0, PT, R3, R2, PT ;  /* 0x000000020300720c */ /* 0x000fc80003f06270 */
[----:B-1----:R-:W-:-:S13]  /*0080*/  ISETP.LE.OR P0, PT, R4, UR4, P0 ;  /* 0x0000000404007c0c */ /* 0x002fda0008703670 */
[----:B------:R-:W-:Y:S05]  /*0090*/  @P0 EXIT ;  /* 0x000000000000094d */ /* 0x000fea0003800000 */
[----:B------:R-:W0:Y:S01]  /*00a0*/  LDC R0, c[0x0][0x39c] ;  /* 0x0000e700ff007b82 */ /* 0x000e220000000800 */
[----:B------:R-:W1:Y:S01]  /*00b0*/  LDCU.64 UR6, c[0x0][0x358] ;  /* 0x00006b00ff0677ac */ /* 0x000e620008000a00 */
[----:B------:R-:W-:Y:S01]  /*00c0*/  HFMA2 R22, -RZ, RZ, 0, 0 ;  /* 0x00000000ff167431 */ /* 0x000fe200000001ff */
[----:B0-----:R-:W-:-:S13]  /*00d0*/  ISETP.GE.AND P0, PT, R0, 0x1, PT ;  /* 0x000000010000780c */ /* 0x001fda0003f06270 */
[----:B-1----:R-:W-:Y:S05]  /*00e0*/  @!P0 BRA `(.L_x_2) ;  /* 0x0000000400e08947 */ /* 0x002fea0003800000 */
[C---:B------:R-:W-:Y:S01]  /*00f0*/  ISETP.GE.U32.AND P1, PT, R0.reuse, 0x8, PT ;  /* 0x000000080000780c */ /* 0x040fe20003f26070 */
[C---:B------:R-:W-:Y:S01]  /*0100*/  IMAD R18, R0.reuse, UR4, RZ ;  /* 0x0000000400127c24 */ /* 0x040fe2000f8e02ff */
[----:B------:R-:W-:Y:S02]  /*0110*/  LOP3.LUT R24, R0, 0x7, RZ, 0xc0, !PT ;  /* 0x0000000700187812 */ /* 0x000fe400078ec0ff */
[----:B------:R-:W-:Y:S02]  /*0120*/  MOV R22, RZ ;  /* 0x000000ff00167202 */ /* 0x000fe40000000f00 */
[----:B------:R-:W-:Y:S02]  /*0130*/  ISETP.NE.AND P0, PT, R24, RZ, PT ;  /* 0x000000ff1800720c */ /* 0x000fe40003f05270 */
[----:B------:R-:W-:-:S05]  /*0140*/  MOV R21, RZ ;  /* 0x000000ff00157202 */ /* 0x000fca0000000f00 */
[----:B------:R-:W-:Y:S06]  /*0150*/  @!P1 BRA `(.L_x_3) ;  /* 0x0000000000c49947 */ /* 0x000fec0003800000 */
[----:B------:R-:W0:Y:S01]  /*0160*/  LDC.64 R4, c[0x0][0x380] ;  /* 0x0000e000ff047b82 */ /* 0x000e220000000a00 */
[----:B------:R-:W-:Y:S02]  /*0170*/  LOP3.LUT R21, R0, 0x7ffffff8, RZ, 0xc0, !PT ;  /* 0x7ffffff800157812 */ /* 0x000fe400078ec0ff */
[----:B------:R-:W-:Y:S02]  /*0180*/  MOV R22, RZ ;  /* 0x000000ff00167202 */ /* 0x000fe40000000f00 */
[----:B------:R-:W-:Y:S02]  /*0190*/  MOV R19, R3 ;  /* 0x0000000300137202 */ /* 0x000fe40000000f00 */
[----:B------:R-:W-:Y:S01]  /*01a0*/  IADD3 R20, PT, PT, -R21, RZ, RZ ;  /* 0x000000ff15147210 */ /* 0x000fe20007ffe1ff */
[----:B0-----:R-:W-:-:S03]  /*01b0*/  IMAD.WIDE.U32 R4, R18, 0x4, R4 ;  /* 0x0000000412047825 */ /* 0x001fc600078e0004 */
[----:B------:R-:W-:-:S04]  /*01c0*/  IADD3 R6, P1, PT, R4, 0x10, RZ ;  /* 0x0000001004067810 */ /* 0x000fc80007f3e0ff */
[----:B------:R-:W-:-:S09]  /*01d0*/  IADD3.X R7, PT, PT, RZ, R5, RZ, P1, !PT ;  /* 0x00000005ff077210 */ /* 0x000fd20000ffe4ff */
.L_x_4:
[----:B------:R-:W0:Y:S01]  /*01e0*/  LDC.64 R14, c[0x0][0x388] ;  /* 0x0000e200ff0e7b82 */ /* 0x000e220000000a00 */
[----:B------:R-:W-:Y:S02]  /*01f0*/  MOV R4, R6 ;  /* 0x0000000600047202 */ /* 0x000fe40000000f00 */
[----:B------:R-:W-:-:S05]  /*0200*/  MOV R5, R7 ;  /* 0x0000000700057202 */ /* 0x000fca0000000f00 */
[----:B------:R-:W2:Y:S04]  /*0210*/  LDG.E R27, desc[UR6][R4.64+-0x10] ;  /* 0xfffff006041b7981 */ /* 0x000ea8000c1e1900 */
[----:B------:R-:W3:Y:S04]  /*0220*/  LDG.E R23, desc[UR6][R4.64+-0xc] ;  /* 0xfffff40604177981 */ /* 0x000ee8000c1e1900 */
[----:B------:R-:W4:Y:S04]  /*0230*/  LDG.E R26, desc[UR6][R4.64+-0x8] ;  /* 0xfffff806041a7981 */ /* 0x000f28000c1e1900 */
[----:B------:R-:W5:Y:S01]  /*0240*/  LDG.E R28, desc[UR6][R4.64+-0x4] ;  /* 0xfffffc06041c7981 */ /* 0x000f62000c1e1900 */
[----:B0-----:R-:W-:-:S05]  /*0250*/  IMAD.WIDE R14, R19, 0x4, R14 ;  /* 0x00000004130e7825 */ /* 0x001fca00078e020e */
[----:B------:R0:W2:Y:S01]  /*0260*/  LDG.E R25, desc[UR6][R14.64] ;  /* 0x000000060e197981 */ /* 0x0000a2000c1e1900 */
[----:B------:R-:W-:-:S04]  /*0270*/  IMAD.WIDE R16, R2, 0x4, R14 ;  /* 0x0000000402107825 */ /* 0x000fc800078e020e */
[C---:B------:R-:W-:Y:S02]  /*0280*/  IMAD.WIDE R8, R2.reuse, 0x4, R16 ;  /* 0x0000000402087825 */ /* 0x040fe400078e0210 */
[----:B------:R-:W3:Y:S02]  /*0290*/  LDG.E R16, desc[UR6][R16.64] ;  /* 0x0000000610107981 */ /* 0x000ee4000c1e1900 */
[C---:B------:R-:W-:Y:S02]  /*02a0*/  IMAD.WIDE R6, R2.reuse, 0x4, R8 ;  /* 0x0000000402067825 */ /* 0x040fe400078e0208 */
[----:B------:R1:W4:Y:S02]  /*02b0*/  LDG.E R29, desc[UR6][R8.64] ;  /* 0x00000006081d7981 */ /* 0x000324000c1e1900 */
[C---:B------:R-:W-:Y:S02]  /*02c0*/  IMAD.WIDE R10, R2.reuse, 0x4, R6 ;  /* 0x00000004020a7825 */ /* 0x040fe400078e0206 */
[----:B------:R-:W5:Y:S02]  /*02d0*/  LDG.E R7, desc[UR6][R6.64] ;  /* 0x0000000606077981 */ /* 0x000f64000c1e1900 */
[----:B------:R-:W-:-:S02]  /*02e0*/  IMAD.WIDE R12, R2, 0x4, R10 ;  /* 0x00000004020c7825 */ /* 0x000fc400078e020a */
[----:B------:R2:W5:Y:S04]  /*02f0*/  LDG.E R11, desc[UR6][R10.64] ;  /* 0x000000060a0b7981 */ /* 0x000568000c1e1900 */
[----:B------:R-:W5:Y:S01]  /*0300*/  LDG.E R6, desc[UR6][R4.64] ;  /* 0x0000000604067981 */ /* 0x000f62000c1e1900 */
[----:B0-----:R-:W-:-:S03]  /*0310*/  IMAD.WIDE R14, R2, 0x4, R12 ;  /* 0x00000004020e7825 */ /* 0x001fc600078e020c */
[----:B------:R-:W5:Y:S01]  /*0320*/  LDG.E R12, desc[UR6][R12.64] ;  /* 0x000000060c0c7981 */ /* 0x000f62000c1e1900 */
[----:B-1----:R-:W-:-:S03]  /*0330*/  IMAD.WIDE R8, R2, 0x4, R14 ;  /* 0x0000000402087825 */ /* 0x002fc600078e020e */
[----:B------:R-:W5:Y:S04]  /*0340*/  LDG.E R17, desc[UR6][R14.64] ;  /* 0x000000060e117981 */ /* 0x000f68000c1e1900 */
[----:B------:R-:W5:Y:S01]  /*0350*/  LDG.E R8, desc[UR6][R8.64] ;  /* 0x0000000608087981 */ /* 0x000f62000c1e1900 */
[----:B--2---:R-:W-:-:S03]  /*0360*/  FFMA R10, R27, R25, R22 ;  /* 0x000000191b0a7223 */ /* 0x004fc60000000016 */
[----:B------:R-:W2:Y:S04]  /*0370*/  LDG.E R25, desc[UR6][R4.64+0x4] ;  /* 0x0000040604197981 */ /* 0x000ea8000c1e1900 */
[----:B------:R-:W2:Y:S04]  /*0380*/  LDG.E R22, desc[UR6][R4.64+0x8] ;  /* 0x0000080604167981 */ /* 0x000ea8000c1e1900 */
[----:B------:R-:W2:Y:S01]  /*0390*/  LDG.E R27, desc[UR6][R4.64+0xc] ;  /* 0x00000c06041b7981 */ /* 0x000ea2000c1e1900 */
[----:B---3--:R-:W-:Y:S01]  /*03a0*/  FFMA R23, R23, R16, R10 ;  /* 0x0000001017177223 */ /* 0x008fe2000000000a */
[----:B------:R-:W-:-:S03]  /*03b0*/  IADD3 R20, PT, PT, R20, 0x8, RZ ;  /* 0x0000000814147810 */ /* 0x000fc60007ffe0ff */
[----:B----4-:R-:W-:Y:S01]  /*03c0*/  FFMA R23, R26, R29, R23 ;  /* 0x0000001d1a177223 */ /* 0x010fe20000000017 */
[----:B------:R-:W-:-:S03]  /*03d0*/  ISETP.NE.AND P1, PT, R20, RZ, PT ;  /* 0x000000ff1400720c */ /* 0x000fc60003f25270 */
[----:B-----5:R-:W-:-:S04]  /*03e0*/  FFMA R7, R28, R7, R23 ;  /* 0x000000071c077223 */ /* 0x020fc80000000017 */
[----:B------:R-:W-:Y:S01]  /*03f0*/  FFMA R6, R6, R11, R7 ;  /* 0x0000000b06067223 */ /* 0x000fe20000000007 */
[----:B------:R-:W-:-:S03]  /*0400*/  LEA R19, R2, R19, 0x3 ;  /* 0x0000001302137211 */ /* 0x000fc600078e18ff */
[----:B--2---:R-:W-:Y:S01]  /*0410*/  FFMA R25, R25, R12, R6 ;  /* 0x0000000c19197223 */ /* 0x004fe20000000006 */
[----:B------:R-:W-:-:S03]  /*0420*/  IADD3 R6, P2, PT, R4, 0x20, RZ ;  /* 0x0000002004067810 */ /* 0x000fc60007f5e0ff */
[----:B------:R-:W-:Y:S01]  /*0430*/  FFMA R22, R22, R17, R25 ;  /* 0x0000001116167223 */ /* 0x000fe20000000019 */
[----:B------:R-:W-:-:S03]  /*0440*/  IADD3.X R7, PT, PT, RZ, R5, RZ, P2, !PT ;  /* 0x00000005ff077210 */ /* 0x000fc600017fe4ff */
[----:B------:R-:W-:Y:S01]  /*0450*/  FFMA R22, R27, R8, R22 ;  /* 0x000000081b167223 */ /* 0x000fe20000000016 */
[----:B------:R-:W-:Y:S06]  /*0460*/  @P1 BRA `(.L_x_4) ;  /* 0xfffffffc005c1947 */ /* 0x000fec000383ffff */
.L_x_3:
[----:B------:R-:W-:Y:S05]  /*0470*/  @!P0 BRA `(.L_x_2) ;  /* 0x0000000000fc8947 */ /* 0x000fea0003800000 */
[----:B------:R-:W-:Y:S02]  /*0480*/  ISETP.GE.U32.AND P1, PT, R24, 0x4, PT ;  /* 0x000000041800780c */ /* 0x000fe40003f26070 */
[----:B------:R-:W-:-:S04]  /*0490*/  LOP3.LUT R16, R0, 0x3, RZ, 0xc0, !PT ;  /* 0x0000000300107812 */ /* 0x000fc800078ec0ff */
[----:B------:R-:W-:-:S07]  /*04a0*/  ISETP.NE.AND P0, PT, R16, RZ, PT ;  /* 0x000000ff1000720c */ /* 0x000fce0003f05270 */
[----:B------:R-:W-:Y:S06]  /*04b0*/  @!P1 BRA `(.L_x_5) ;  /* 0x00000000006c9947 */ /* 0x000fec0003800000 */
[----:B------:R-:W0:Y:S01]  /*04c0*/  LDC.64 R6, c[0x0][0x388] ;  /* 0x0000e200ff067b82 */ /* 0x000e220000000a00 */
[----:B------:R-:W-:Y:S01]  /*04d0*/  IMAD R11, R21, R2, R3 ;  /* 0x00000002150b7224 */ /* 0x000fe200078e0203 */
[CC--:B------:R-:W-:Y:S02]  /*04e0*/  IADD3 R9, PT, PT, R18.reuse, R21.reuse, RZ ;  /* 0x0000001512097210 */ /* 0x0c0fe40007ffe0ff */
[----:B------:R-:W-:-:S04]  /*04f0*/  IADD3 R10, P1, PT, R18, R21, RZ ;  /* 0x00000015120a7210 */ /* 0x000fc80007f3e0ff */
[----:B------:R-:W1:Y:S08]  /*0500*/  LDC.64 R14, c[0x0][0x380] ;  /* 0x0000e000ff0e7b82 */ /* 0x000e700000000a00 */
[----:B------:R-:W2:Y:S01]  /*0510*/  LDC.64 R4, c[0x0][0x380] ;  /* 0x0000e000ff047b82 */ /* 0x000ea20000000a00 */
[----:B0-----:R-:W-:Y:S01]  /*0520*/  IMAD.WIDE R6, R11, 0x4, R6 ;  /* 0x000000040b067825 */ /* 0x001fe200078e0206 */
[----:B------:R-:W-:-:S03]  /*0530*/  IADD3.X R11, PT, PT, RZ, RZ, RZ, P1, !PT ;  /* 0x000000ffff0b7210 */ /* 0x000fc60000ffe4ff */
[----:B-1----:R-:W-:-:S04]  /*0540*/  IMAD.WIDE.U32 R14, R9, 0x4, R14 ;  /* 0x00000004090e7825 */ /* 0x002fc800078e000e */
[----:B------:R-:W-:Y:S02]  /*0550*/  IMAD.WIDE R8, R2, 0x4, R6 ;  /* 0x0000000402087825 */ /* 0x000fe400078e0206 */
[----:B------:R-:W3:Y:S01]  /*0560*/  LDG.E R15, desc[UR6][R14.64] ;  /* 0x000000060e0f7981 */ /* 0x000ee2000c1e1900 */
[----:B--2---:R-:W-:-:S03]  /*0570*/  LEA R4, P1, R10, R4, 0x2 ;  /* 0x000000040a047211 */ /* 0x004fc600078210ff */
[----:B------:R-:W3:Y:S01]  /*0580*/  LDG.E R6, desc[UR6][R6.64] ;  /* 0x0000000606067981 */ /* 0x000ee2000c1e1900 */
[----:B------:R-:W-:Y:S01]  /*0590*/  LEA.HI.X R5, R10, R5, R11, 0x2, P1 ;  /* 0x000000050a057211 */ /* 0x000fe200008f140b */
[C---:B------:R-:W-:Y:S02]  /*05a0*/  IMAD.WIDE R10, R2.reuse, 0x4, R8 ;  /* 0x00000004020a7825 */ /* 0x040fe400078e0208 */
[----:B------:R-:W2:Y:S04]  /*05b0*/  LDG.E R8, desc[UR6][R8.64] ;  /* 0x0000000608087981 */ /* 0x000ea8000c1e1900 */
[----:B------:R-:W2:Y:S01]  /*05c0*/  LDG.E R20, desc[UR6][R4.64+0x4] ;  /* 0x0000040604147981 */ /* 0x000ea2000c1e1900 */
[----:B------:R-:W-:-:S03]  /*05d0*/  IMAD.WIDE R12, R2, 0x4, R10 ;  /* 0x00000004020c7825 */ /* 0x000fc600078e020a */
[----:B------:R-:W4:Y:S04]  /*05e0*/  LDG.E R10, desc[UR6][R10.64] ;  /* 0x000000060a0a7981 */ /* 0x000f28000c1e1900 */
[----:B------:R-:W4:Y:S04]  /*05f0*/  LDG.E R24, desc[UR6][R4.64+0x8] ;  /* 0x0000080604187981 */ /* 0x000f28000c1e1900 */
[----:B------:R-:W5:Y:S04]  /*0600*/  LDG.E R12, desc[UR6][R12.64] ;  /* 0x000000060c0c7981 */ /* 0x000f68000c1e1900 */
[----:B------:R-:W5:Y:S01]  /*0610*/  LDG.E R26, desc[UR6][R4.64+0xc] ;  /* 0x00000c06041a7981 */ /* 0x000f62000c1e1900 */
[----:B------:R-:W-:Y:S01]  /*0620*/  IADD3 R21, PT, PT, R21, 0x4, RZ ;  /* 0x0000000415157810 */ /* 0x000fe20007ffe0ff */
[----:B---3--:R-:W-:-:S04]  /*0630*/  FFMA R15, R15, R6, R22 ;  /* 0x000000060f0f7223 */ /* 0x008fc80000000016 */
[----:B--2---:R-:W-:-:S04]  /*0640*/  FFMA R15, R20, R8, R15 ;  /* 0x00000008140f7223 */ /* 0x004fc8000000000f */
[----:B----4-:R-:W-:-:S04]  /*0650*/  FFMA R15, R24, R10, R15 ;  /* 0x0000000a180f7223 */ /* 0x010fc8000000000f */
[----:B-----5:R-:W-:-:S07]  /*0660*/  FFMA R22, R26, R12, R15 ;  /* 0x0000000c1a167223 */ /* 0x020fce000000000f */
.L_x_5:
[----:B------:R-:W-:Y:S05]  /*0670*/  @!P0 BRA `(.L_x_2) ;  /* 0x00000000007c8947 */ /* 0x000fea0003800000 */
[----:B------:R-:W-:Y:S01]  /*0680*/  ISETP.NE.AND P1, PT, R16, 0x1, PT ;  /* 0x000000011000780c */ /* 0x000fe20003f25270 */
[----:B------:R-:W0:Y:S01]  /*0690*/  LDC.64 R12, c[0x0][0x380] ;  /* 0x0000e000ff0c7b82 */ /* 0x000e220000000a00 */
[----:B------:R-:W-:-:S04]  /*06a0*/  LOP3.LUT R0, R0, 0x1, RZ, 0xc0, !PT ;  /* 0x0000000100007812 */ /* 0x000fc800078ec0ff */
[----:B------:R-:W-:-:S03]  /*06b0*/  ISETP.NE.U32.AND P0, PT, R0, 0x1, PT ;  /* 0x000000010000780c */ /* 0x000fc60003f05070 */
[----:B------:R-:W1:Y:S04]  /*06c0*/  LDC.64 R10, c[0x0][0x388] ;  /* 0x0000e200ff0a7b82 */ /* 0x000e680000000a00 */
[CC--:B------:R-:W-:Y:S02]  /*06d0*/  @P1 IADD3 R15, PT, PT, R18.reuse, R21.reuse, RZ ;  /* 0x00000015120f1210 */ /* 0x0c0fe40007ffe0ff */
[----:B------:R-:W-:Y:S02]  /*06e0*/  @P1 IADD3 R0, P2, PT, R18, R21, RZ ;  /* 0x0000001512001210 */ /* 0x000fe40007f5e0ff */
[----:B------:R-:W2:Y:S02]  /*06f0*/  @P1 LDC.64 R6, c[0x0][0x380] ;  /* 0x0000e000ff061b82 */ /* 0x000ea40000000a00 */
[----:B------:R-:W-:-:S06]  /*0700*/  @P1 IADD3.X R14, PT, PT, RZ, RZ, RZ, P2, !PT ;  /* 0x000000ffff0e1210 */ /* 0x000fcc00017fe4ff */
[----:B------:R-:W3:Y:S01]  /*0710*/  LDC.64 R8, c[0x0][0x380] ;  /* 0x0000e000ff087b82 */ /* 0x000ee20000000a00 */
[----:B0-----:R-:W-:-:S04]  /*0720*/  @P1 IMAD.WIDE.U32 R12, R15, 0x4, R12 ;  /* 0x000000040f0c1825 */ /* 0x001fc800078e000c */
[C---:B------:R-:W-:Y:S01]  /*0730*/  @P1 IMAD R15, R21.reuse, R2, R3 ;  /* 0x00000002150f1224 */ /* 0x040fe200078e0203 */
[----:B------:R-:W-:Y:S01]  /*0740*/  @P1 IADD3 R21, PT, PT, R21, 0x2, RZ ;  /* 0x0000000215151810 */ /* 0x000fe20007ffe0ff */
[----:B------:R-:W4:Y:S01]  /*0750*/  @P1 LDG.E R13, desc[UR6][R12.64] ;  /* 0x000000060c0d1981 */ /* 0x000f22000c1e1900 */
[----:B------:R-:W0:Y:S01]  /*0760*/  LDC.64 R4, c[0x0][0x388] ;  /* 0x0000e200ff047b82 */ /* 0x000e220000000a00 */
[----:B-1----:R-:W-:Y:S01]  /*0770*/  @P1 IMAD.WIDE R10, R15, 0x4, R10 ;  /* 0x000000040f0a1825 */ /* 0x002fe200078e020a */
[----:B------:R-:W-:Y:S02]  /*0780*/  @!P0 IADD3 R17, PT, PT, R18, R21, RZ ;  /* 0x0000001512118210 */ /* 0x000fe40007ffe0ff */
[----:B--2---:R-:W-:Y:S01]  /*0790*/  @P1 LEA R6, P2, R0, R6, 0x2 ;  /* 0x0000000600061211 */ /* 0x004fe200078410ff */
[----:B------:R-:W-:-:S03]  /*07a0*/  @!P0 IMAD R21, R21, R2, R3 ;  /* 0x0000000215158224 */ /* 0x000fc600078e0203 */
[----:B------:R-:W-:Y:S01]  /*07b0*/  @P1 LEA.HI.X R7, R0, R7, R14, 0x2, P2 ;  /* 0x0000000700071211 */ /* 0x000fe200010f140e */
[----:B------:R-:W-:Y:S01]  /*07c0*/  @P1 IMAD.WIDE R14, R2, 0x4, R10 ;  /* 0x00000004020e1825 */ /* 0x000fe200078e020a */
[----:B------:R-:W4:Y:S03]  /*07d0*/  @P1 LDG.E R0, desc[UR6][R10.64] ;  /* 0x000000060a001981 */ /* 0x000f26000c1e1900 */
[----:B---3--:R-:W-:Y:S01]  /*07e0*/  @!P0 IMAD.WIDE.U32 R8, R17, 0x4, R8 ;  /* 0x0000000411088825 */ /* 0x008fe200078e0008 */
[----:B------:R-:W2:Y:S04]  /*07f0*/  @P1 LDG.E R7, desc[UR6][R6.64+0x4] ;  /* 0x0000040606071981 */ /* 0x000ea8000c1e1900 */
[----:B------:R-:W2:Y:S01]  /*0800*/  @P1 LDG.E R14, desc[UR6][R14.64] ;  /* 0x000000060e0e1981 */ /* 0x000ea2000c1e1900 */
[----:B0-----:R-:W-:-:S03]  /*0810*/  @!P0 IMAD.WIDE R4, R21, 0x4, R4 ;  /* 0x0000000415048825 */ /* 0x001fc600078e0204 */
[----:B------:R-:W3:Y:S04]  /*0820*/  @!P0 LDG.E R9, desc[UR6][R8.64] ;  /* 0x0000000608098981 */ /* 0x000ee8000c1e1900 */
[----:B------:R-:W3:Y:S01]  /*0830*/  @!P0 LDG.E R4, desc[UR6][R4.64] ;  /* 0x0000000604048981 */ /* 0x000ee2000c1e1900 */
[----:B----4-:R-:W-:-:S04]  /*0840*/  @P1 FFMA R0, R13, R0, R22 ;  /* 0x000000000d001223 */ /* 0x010fc80000000016 */
[----:B--2---:R-:W-:-:S04]  /*0850*/  @P1 FFMA R22, R7, R14, R0 ;  /* 0x0000000e07161223 */ /* 0x004fc80000000000 */
[----:B---3--:R-:W-:-:S07]  /*0860*/  @!P0 FFMA R22, R9, R4, R22 ;  /* 0x0000000409168223 */ /* 0x008fce0000000016 */
.L_x_2:
[----:B------:R-:W0:Y:S01]  /*0870*/  LDC.64 R4, c[0x0][0x390] ;  /* 0x0000e400ff047b82 */ /* 0x000e220000000a00 */
[----:B------:R-:W-:-:S04]  /*0880*/  IMAD R3, R2, UR4, R3 ;  /* 0x0000000402037c24 */ /* 0x000fc8000f8e0203 */
[----:B0-----:R-:W-:-:S05]  /*0890*/  IMAD.WIDE R2, R3, 0x4, R4 ;  /* 0x0000000403027825 */ /* 0x001fca00078e0204 */
[----:B------:R-:W-:Y:S01]  /*08a0*/  STG.E desc[UR6][R2.64], R22 ;  /* 0x0000001602007986 */ /* 0x000fe2000c101906 */
[----:B------:R-:W-:Y:S05]  /*08b0*/  EXIT ;  /* 0x000000000000794d */ /* 0x000fea0003800000 */
.L_x_6:
        /* <DEDUP_REMOVED lines=12> */
.L_x_9:


//--------------------- .nv.shared.reserved.0     --------------------------
	.section	.nv.shared.reserved.0,"aw",@nobits
	.weak		__nv_reservedSMEM_offset_0_alias
	.size		__nv_reservedSMEM_offset_0_alias, 0, 64
	.other		__nv_reservedSMEM_offset_0_alias,@"STO_CUDA_RESERVED_SHARED STV_DEFAULT"
__nv_reservedSMEM_offset_0_alias:
	.zero		0
	.zero		64


//--------------------- .nv.constant0._Z16MatrixDivideCUDAPKfPfiiii --------------------------
	.section	.nv.constant0._Z16MatrixDivideCUDAPKfPfiiii,"a",@progbits
	.sectionflags	@""
	.align	4
.nv.constant0._Z16MatrixDivideCUDAPKfPfiiii:
	.zero		928


//--------------------- .nv.constant0._Z13MatrixAddCUDAPKfPfii --------------------------
	.section	.nv.constant0._Z13MatrixAddCUDAPKfPfii,"a",@progbits
	.sectionflags	@""
	.align	4
.nv.constant0._Z13MatrixAddCUDAPKfPfii:
	.zero		920


//--------------------- .nv.constant0._Z13MatrixMulCUDAPKfS0_Pfiiii --------------------------
	.section	.nv.constant0._Z13MatrixMulCUDAPKfS0_Pfiiii,"a",@progbits
	.sectionflags	@""
	.align	4
.nv.constant0._Z13MatrixMulCUDAPKfS0_Pfiiii:
	.zero		936


//--------------------- SYMBOLS --------------------------

	.type		.nv.reservedSmem.offset0,@object
	.size		.nv.reservedSmem.offset0,0x4
